//
// Generated by NVIDIA NVVM Compiler
//
// Compiler Build ID: CL-36424714
// Cuda compilation tools, release 13.0, V13.0.88
// Based on NVVM 20.0.0
//

.version 9.0
.target sm_100
.address_size 64

	// .globl	_Z29matXVecMulSingleElementKernelPfS_S_i

.visible .entry _Z29matXVecMulSingleElementKernelPfS_S_i(
	.param .u64 .ptr .align 1 _Z29matXVecMulSingleElementKernelPfS_S_i_param_0,
	.param .u64 .ptr .align 1 _Z29matXVecMulSingleElementKernelPfS_S_i_param_1,
	.param .u64 .ptr .align 1 _Z29matXVecMulSingleElementKernelPfS_S_i_param_2,
	.param .u32 _Z29matXVecMulSingleElementKernelPfS_S_i_param_3
)
{
	.reg .pred 	%p<10>;
	.reg .b32 	%r<31>;
	.reg .b32 	%f<111>;
	.reg .b64 	%rd<47>;

	ld.param.u64 	%rd16, [_Z29matXVecMulSingleElementKernelPfS_S_i_param_0];
	ld.param.u64 	%rd17, [_Z29matXVecMulSingleElementKernelPfS_S_i_param_1];
	ld.param.u64 	%rd15, [_Z29matXVecMulSingleElementKernelPfS_S_i_param_2];
	ld.param.u32 	%r18, [_Z29matXVecMulSingleElementKernelPfS_S_i_param_3];
	cvta.to.global.u64 	%rd1, %rd17;
	cvta.to.global.u64 	%rd2, %rd16;
	mov.u32 	%r19, %ctaid.y;
	mov.u32 	%r20, %ntid.y;
	mov.u32 	%r21, %tid.y;
	mad.lo.s32 	%r1, %r19, %r20, %r21;
	setp.ge.s32 	%p1, %r1, %r18;
	@%p1 bra 	$L__BB0_14;
	mul.lo.s32 	%r2, %r18, %r1;
	and.b32  	%r3, %r18, 15;
	setp.lt.u32 	%p2, %r18, 16;
	mov.f32 	%f110, 0f00000000;
	mov.b32 	%r28, 0;
	@%p2 bra 	$L__BB0_4;
	and.b32  	%r28, %r18, 2147483632;
	neg.s32 	%r26, %r28;
	mul.wide.u32 	%rd18, %r2, 4;
	add.s64 	%rd19, %rd18, %rd2;
	add.s64 	%rd44, %rd19, 32;
	add.s64 	%rd43, %rd1, 32;
	mov.f32 	%f110, 0f00000000;
$L__BB0_3:
	.pragma "nounroll";
	ld.global.f32 	%f17, [%rd44+-32];
	ld.global.f32 	%f18, [%rd43+-32];
	fma.rn.f32 	%f19, %f17, %f18, %f110;
	ld.global.f32 	%f20, [%rd44+-28];
	ld.global.f32 	%f21, [%rd43+-28];
	fma.rn.f32 	%f22, %f20, %f21, %f19;
	ld.global.f32 	%f23, [%rd44+-24];
	ld.global.f32 	%f24, [%rd43+-24];
	fma.rn.f32 	%f25, %f23, %f24, %f22;
	ld.global.f32 	%f26, [%rd44+-20];
	ld.global.f32 	%f27, [%rd43+-20];
	fma.rn.f32 	%f28, %f26, %f27, %f25;
	ld.global.f32 	%f29, [%rd44+-16];
	ld.global.f32 	%f30, [%rd43+-16];
	fma.rn.f32 	%f31, %f29, %f30, %f28;
	ld.global.f32 	%f32, [%rd44+-12];
	ld.global.f32 	%f33, [%rd43+-12];
	fma.rn.f32 	%f34, %f32, %f33, %f31;
	ld.global.f32 	%f35, [%rd44+-8];
	ld.global.f32 	%f36, [%rd43+-8];
	fma.rn.f32 	%f37, %f35, %f36, %f34;
	ld.global.f32 	%f38, [%rd44+-4];
	ld.global.f32 	%f39, [%rd43+-4];
	fma.rn.f32 	%f40, %f38, %f39, %f37;
	ld.global.f32 	%f41, [%rd44];
	ld.global.f32 	%f42, [%rd43];
	fma.rn.f32 	%f43, %f41, %f42, %f40;
	ld.global.f32 	%f44, [%rd44+4];
	ld.global.f32 	%f45, [%rd43+4];
	fma.rn.f32 	%f46, %f44, %f45, %f43;
	ld.global.f32 	%f47, [%rd44+8];
	ld.global.f32 	%f48, [%rd43+8];
	fma.rn.f32 	%f49, %f47, %f48, %f46;
	ld.global.f32 	%f50, [%rd44+12];
	ld.global.f32 	%f51, [%rd43+12];
	fma.rn.f32 	%f52, %f50, %f51, %f49;
	ld.global.f32 	%f53, [%rd44+16];
	ld.global.f32 	%f54, [%rd43+16];
	fma.rn.f32 	%f55, %f53, %f54, %f52;
	ld.global.f32 	%f56, [%rd44+20];
	ld.global.f32 	%f57, [%rd43+20];
	fma.rn.f32 	%f58, %f56, %f57, %f55;
	ld.global.f32 	%f59, [%rd44+24];
	ld.global.f32 	%f60, [%rd43+24];
	fma.rn.f32 	%f61, %f59, %f60, %f58;
	ld.global.f32 	%f62, [%rd44+28];
	ld.global.f32 	%f63, [%rd43+28];
	fma.rn.f32 	%f110, %f62, %f63, %f61;
	add.s32 	%r26, %r26, 16;
	add.s64 	%rd44, %rd44, 64;
	add.s64 	%rd43, %rd43, 64;
	setp.ne.s32 	%p3, %r26, 0;
	@%p3 bra 	$L__BB0_3;
$L__BB0_4:
	setp.eq.s32 	%p4, %r3, 0;
	@%p4 bra 	$L__BB0_13;
	and.b32  	%r9, %r18, 7;
	setp.lt.u32 	%p5, %r3, 8;
	@%p5 bra 	$L__BB0_7;
	add.s32 	%r23, %r28, %r2;
	mul.wide.u32 	%rd20, %r23, 4;
	add.s64 	%rd21, %rd2, %rd20;
	ld.global.f32 	%f65, [%rd21];
	cvt.u64.u32 	%rd22, %r28;
	mul.wide.u32 	%rd23, %r28, 4;
	add.s64 	%rd24, %rd1, %rd23;
	ld.global.f32 	%f66, [%rd24];
	fma.rn.f32 	%f67, %f65, %f66, %f110;
	cvt.u64.u32 	%rd25, %r2;
	add.s64 	%rd26, %rd22, %rd25;
	shl.b64 	%rd27, %rd26, 2;
	add.s64 	%rd28, %rd2, %rd27;
	ld.global.f32 	%f68, [%rd28+4];
	ld.global.f32 	%f69, [%rd24+4];
	fma.rn.f32 	%f70, %f68, %f69, %f67;
	ld.global.f32 	%f71, [%rd28+8];
	ld.global.f32 	%f72, [%rd24+8];
	fma.rn.f32 	%f73, %f71, %f72, %f70;
	ld.global.f32 	%f74, [%rd28+12];
	ld.global.f32 	%f75, [%rd24+12];
	fma.rn.f32 	%f76, %f74, %f75, %f73;
	ld.global.f32 	%f77, [%rd28+16];
	ld.global.f32 	%f78, [%rd24+16];
	fma.rn.f32 	%f79, %f77, %f78, %f76;
	ld.global.f32 	%f80, [%rd28+20];
	ld.global.f32 	%f81, [%rd24+20];
	fma.rn.f32 	%f82, %f80, %f81, %f79;
	ld.global.f32 	%f83, [%rd28+24];
	ld.global.f32 	%f84, [%rd24+24];
	fma.rn.f32 	%f85, %f83, %f84, %f82;
	ld.global.f32 	%f86, [%rd28+28];
	ld.global.f32 	%f87, [%rd24+28];
	fma.rn.f32 	%f110, %f86, %f87, %f85;
	add.s32 	%r28, %r28, 8;
$L__BB0_7:
	setp.eq.s32 	%p6, %r9, 0;
	@%p6 bra 	$L__BB0_13;
	and.b32  	%r12, %r18, 3;
	setp.lt.u32 	%p7, %r9, 4;
	@%p7 bra 	$L__BB0_10;
	add.s32 	%r24, %r28, %r2;
	mul.wide.u32 	%rd29, %r24, 4;
	add.s64 	%rd30, %rd2, %rd29;
	ld.global.f32 	%f89, [%rd30];
	cvt.u64.u32 	%rd31, %r28;
	mul.wide.u32 	%rd32, %r28, 4;
	add.s64 	%rd33, %rd1, %rd32;
	ld.global.f32 	%f90, [%rd33];
	fma.rn.f32 	%f91, %f89, %f90, %f110;
	cvt.u64.u32 	%rd34, %r2;
	add.s64 	%rd35, %rd31, %rd34;
	shl.b64 	%rd36, %rd35, 2;
	add.s64 	%rd37, %rd2, %rd36;
	ld.global.f32 	%f92, [%rd37+4];
	ld.global.f32 	%f93, [%rd33+4];
	fma.rn.f32 	%f94, %f92, %f93, %f91;
	ld.global.f32 	%f95, [%rd37+8];
	ld.global.f32 	%f96, [%rd33+8];
	fma.rn.f32 	%f97, %f95, %f96, %f94;
	ld.global.f32 	%f98, [%rd37+12];
	ld.global.f32 	%f99, [%rd33+12];
	fma.rn.f32 	%f110, %f98, %f99, %f97;
	add.s32 	%r28, %r28, 4;
$L__BB0_10:
	setp.eq.s32 	%p8, %r12, 0;
	@%p8 bra 	$L__BB0_13;
	mul.wide.u32 	%rd38, %r28, 4;
	add.s64 	%rd46, %rd1, %rd38;
	add.s32 	%r25, %r28, %r2;
	mul.wide.u32 	%rd39, %r25, 4;
	add.s64 	%rd45, %rd2, %rd39;
	neg.s32 	%r30, %r12;
$L__BB0_12:
	.pragma "nounroll";
	ld.global.f32 	%f100, [%rd45];
	ld.global.f32 	%f101, [%rd46];
	fma.rn.f32 	%f110, %f100, %f101, %f110;
	add.s64 	%rd46, %rd46, 4;
	add.s64 	%rd45, %rd45, 4;
	add.s32 	%r30, %r30, 1;
	setp.ne.s32 	%p9, %r30, 0;
	@%p9 bra 	$L__BB0_12;
$L__BB0_13:
	cvta.to.global.u64 	%rd40, %rd15;
	mul.wide.u32 	%rd41, %r1, 4;
	add.s64 	%rd42, %rd40, %rd41;
	st.global.f32 	[%rd42], %f110;
$L__BB0_14:
	ret;

}


// ===== COMPILED SASS (sm_100) =====

	.target	sm_100

	.elftype	@"ET_EXEC"


//--------------------- .note.nv.tkinfo           --------------------------
	.section	.note.nv.tkinfo,"",@"SHT_NOTE"
	.sectionflags	@"SHF_NOTE_NV_TKINFO"
	.tkinfo
        /*0018*/ 	.word	0x00000002
        /*0030*/ 	.string	""
        /*0030*/ 	.string	"ptxas"
        /*0030*/ 	.string	"Cuda compilation tools, release 13.0, V13.0.88"
        /*0030*/ 	.string	"Build cuda_13.0.r13.0/compiler.36424714_0"
        /*0030*/ 	.string	"-arch sm_100 -m 64 "



//--------------------- .note.nv.cuinfo           --------------------------
	.section	.note.nv.cuinfo,"",@"SHT_NOTE"
	.sectionflags	@"SHF_NOTE_NV_CUINFO"
        /*0018*/ 	.short	0x0002
        /*001a*/ 	.short	0x0064
        /*001c*/ 	.short	0x0082
	.zero		2


//--------------------- .nv.info                  --------------------------
	.section	.nv.info,"",@"SHT_CUDA_INFO"
	.align	4


	//----- nvinfo : EIATTR_REGCOUNT
	.align		4
        /*0000*/ 	.byte	0x04, 0x2f
        /*0002*/ 	.short	(.L_1 - .L_0)
	.align		4
.L_0:
        /*0004*/ 	.word	index@(_Z29matXVecMulSingleElementKernelPfS_S_i)
        /*0008*/ 	.word	0x0000001e


	//----- nvinfo : EIATTR_FRAME_SIZE
	.align		4
.L_1:
        /*000c*/ 	.byte	0x04, 0x11
        /*000e*/ 	.short	(.L_3 - .L_2)
	.align		4
.L_2:
        /*0010*/ 	.word	index@(_Z29matXVecMulSingleElementKernelPfS_S_i)
        /*0014*/ 	.word	0x00000000


	//----- nvinfo : EIATTR_MIN_STACK_SIZE
	.align		4
.L_3:
        /*0018*/ 	.byte	0x04, 0x12
        /*001a*/ 	.short	(.L_5 - .L_4)
	.align		4
.L_4:
        /*001c*/ 	.word	index@(_Z29matXVecMulSingleElementKernelPfS_S_i)
        /*0020*/ 	.word	0x00000000
.L_5:


//--------------------- .nv.compat                --------------------------
	.section	.nv.compat,"",@"SHT_CUDA_COMPAT_INFO"
	.align	4
        /*0000*/ 	.byte	0x02, 0x09, 0x00, 0x00, 0x02, 0x02, 0x01, 0x00, 0x02, 0x05, 0x05, 0x00, 0x03, 0x07, 0x01, 0x01
        /*0010*/ 	.byte	0x02, 0x03, 0x00, 0x00, 0x02, 0x06, 0x01, 0x00, 0x04, 0x0b, 0x08, 0x00, 0x09, 0x00, 0x00, 0x00
        /*0020*/ 	.byte	0x00, 0x00, 0x00, 0x00


//--------------------- .nv.info._Z29matXVecMulSingleElementKernelPfS_S_i --------------------------
	.section	.nv.info._Z29matXVecMulSingleElementKernelPfS_S_i,"",@"SHT_CUDA_INFO"
	.sectionflags	@""
	.align	4


	//----- nvinfo : EIATTR_CUDA_API_VERSION
	.align		4
        /*0000*/ 	.byte	0x04, 0x37
        /*0002*/ 	.short	(.L_7 - .L_6)
.L_6:
        /*0004*/ 	.word	0x00000082


	//----- nvinfo : EIATTR_KPARAM_INFO
	.align		4
.L_7:
        /*0008*/ 	.byte	0x04, 0x17
        /*000a*/ 	.short	(.L_9 - .L_8)
.L_8:
        /*000c*/ 	.word	0x00000000
        /*0010*/ 	.short	0x0003
        /*0012*/ 	.short	0x0018
        /*0014*/ 	.byte	0x00, 0xf0, 0x11, 0x00


	//----- nvinfo : EIATTR_KPARAM_INFO
	.align		4
.L_9:
        /*0018*/ 	.byte	0x04, 0x17
        /*001a*/ 	.short	(.L_11 - .L_10)
.L_10:
        /*001c*/ 	.word	0x00000000
        /*0020*/ 	.short	0x0002
        /*0022*/ 	.short	0x0010
        /*0024*/ 	.byte	0x00, 0xf5, 0x21, 0x00


	//----- nvinfo : EIATTR_KPARAM_INFO
	.align		4
.L_11:
        /*0028*/ 	.byte	0x04, 0x17
        /*002a*/ 	.short	(.L_13 - .L_12)
.L_12:
        /*002c*/ 	.word	0x00000000
        /*0030*/ 	.short	0x0001
        /*0032*/ 	.short	0x0008
        /*0034*/ 	.byte	0x00, 0xf5, 0x21, 0x00


	//----- nvinfo : EIATTR_KPARAM_INFO
	.align		4
.L_13:
        /*0038*/ 	.byte	0x04, 0x17
        /*003a*/ 	.short	(.L_15 - .L_14)
.L_14:
        /*003c*/ 	.word	0x00000000
        /*0040*/ 	.short	0x0000
        /*0042*/ 	.short	0x0000
        /*0044*/ 	.byte	0x00, 0xf5, 0x21, 0x00


	//----- nvinfo : EIATTR_SPARSE_MMA_MASK
	.align		4
.L_15:
        /*0048*/ 	.byte	0x03, 0x50
        /*004a*/ 	.short	0x0000


	//----- nvinfo : EIATTR_MAXREG_COUNT
	.align		4
        /*004c*/ 	.byte	0x03, 0x1b
        /*004e*/ 	.short	0x00ff


	//----- nvinfo : EIATTR_MERCURY_ISA_VERSION
	.align		4
        /*0050*/ 	.byte	0x03, 0x5f
        /*0052*/ 	.short	0x0101


	//----- nvinfo : EIATTR_VRC_CTA_INIT_COUNT
	.align		4
        /*0054*/ 	.byte	0x02, 0x4a
	.zero		1
	.zero		1


	//----- nvinfo : EIATTR_EXIT_INSTR_OFFSETS
	.align		4
        /*0058*/ 	.byte	0x04, 0x1c
        /*005a*/ 	.short	(.L_17 - .L_16)


	//   ....[0]....
.L_16:
        /*005c*/ 	.word	0x00000070


	//   ....[1]....
        /*0060*/ 	.word	0x00000b30


	//----- nvinfo : EIATTR_CBANK_PARAM_SIZE
	.align		4
.L_17:
        /*0064*/ 	.byte	0x03, 0x19
        /*0066*/ 	.short	0x001c


	//----- nvinfo : EIATTR_PARAM_CBANK
	.align		4
        /*0068*/ 	.byte	0x04, 0x0a
        /*006a*/ 	.short	(.L_19 - .L_18)
	.align		4
.L_18:
        /*006c*/ 	.word	index@(.nv.constant0._Z29matXVecMulSingleElementKernelPfS_S_i)
        /*0070*/ 	.short	0x0380
        /*0072*/ 	.short	0x001c


	//----- nvinfo : EIATTR_SW_WAR
	.align		4
.L_19:
        /*0074*/ 	.byte	0x04, 0x36
        /*0076*/ 	.short	(.L_21 - .L_20)
.L_20:
        /*0078*/ 	.word	0x00000008
.L_21:


//--------------------- .nv.callgraph             --------------------------
	.section	.nv.callgraph,"",@"SHT_CUDA_CALLGRAPH"
	.align	4
	.sectionentsize	8
	.align		4
        /*0000*/ 	.word	0x00000000
	.align		4
        /*0004*/ 	.word	0xffffffff
	.align		4
        /*0008*/ 	.word	0x00000000
	.align		4
        /*000c*/ 	.word	0xfffffffe
	.align		4
        /*0010*/ 	.word	0x00000000
	.align		4
        /*0014*/ 	.word	0xfffffffd
	.align		4
        /*0018*/ 	.word	0x00000000
	.align		4
        /*001c*/ 	.word	0xfffffffc


//--------------------- .text._Z29matXVecMulSingleElementKernelPfS_S_i --------------------------
	.section	.text._Z29matXVecMulSingleElementKernelPfS_S_i,"ax",@progbits
	.align	128
        .global         _Z29matXVecMulSingleElementKernelPfS_S_i
        .type           _Z29matXVecMulSingleElementKernelPfS_S_i,@function
        .size           _Z29matXVecMulSingleElementKernelPfS_S_i,(.L_x_7 - _Z29matXVecMulSingleElementKernelPfS_S_i)
        .other          _Z29matXVecMulSingleElementKernelPfS_S_i,@"STO_CUDA_ENTRY STV_DEFAULT"
_Z29matXVecMulSingleElementKernelPfS_S_i:
.text._Z29matXVecMulSingleElementKernelPfS_S_i:
[----:B------:R-:W-:Y:S01]  /*0000*/  LDC R1, c[0x0][0x37c] ;  /* 0x0000df00ff017b82 */ /* 0x000fe20000000800 */
[----:B------:R-:W0:Y:S07]  /*0010*/  S2R R3, SR_TID.Y ;  /* 0x0000000000037919 */ /* 0x000e2e0000002200 */
[----:B------:R-:W0:Y:S01]  /*0020*/  S2UR UR4, SR_CTAID.Y ;  /* 0x00000000000479c3 */ /* 0x000e220000002600 */
[----:B------:R-:W1:Y:S07]  /*0030*/  LDCU UR9, c[0x0][0x398] ;  /* 0x00007300ff0977ac */ /* 0x000e6e0008000800 */
[----:B------:R-:W0:Y:S02]  /*0040*/  LDC R0, c[0x0][0x364] ;  /* 0x0000d900ff007b82 */ /* 0x000e240000000800 */
[----:B0-----:R-:W-:-:S05]  /*0050*/  IMAD R0, R0, UR4, R3 ;  /* 0x0000000400007c24 */ /* 0x001fca000f8e0203 */
[----:B-1----:R-:W-:-:S13]  /*0060*/  ISETP.GE.AND P0, PT, R0, UR9, PT ;  /* 0x0000000900007c0c */ /* 0x002fda000bf06270 */
[----:B------:R-:W-:Y:S05]  /*0070*/  @P0 EXIT ;  /* 0x000000000000094d */ /* 0x000fea0003800000 */
[----:B------:R-:W-:Y:S01]  /*0080*/  UISETP.GE.U32.AND UP0, UPT, UR9, 0x10, UPT ;  /* 0x000000100900788c */ /* 0x000fe2000bf06070 */
[----:B------:R-:W-:Y:S02]  /*0090*/  HFMA2 R14, -RZ, RZ, 0, 0 ;  /* 0x00000000ff0e7431 */ /* 0x000fe400000001ff */
[----:B------:R-:W-:Y:S01]  /*00a0*/  IMAD R6, R0, UR9, RZ ;  /* 0x0000000900067c24 */ /* 0x000fe2000f8e02ff */
[----:B------:R-:W-:Y:S01]  /*00b0*/  MOV R7, RZ ;  /* 0x000000ff00077202 */ /* 0x000fe20000000f00 */
[----:B------:R-:W-:Y:S01]  /*00c0*/  ULOP3.LUT UR6, UR9, 0xf, URZ, 0xc0, !UPT ;  /* 0x0000000f09067892 */ /* 0x000fe2000f8ec0ff */
[----:B------:R-:W0:Y:S03]  /*00d0*/  LDCU.64 UR10, c[0x0][0x358] ;  /* 0x00006b00ff0a77ac */ /* 0x000e260008000a00 */
[----:B------:R-:W-:Y:S08]  /*00e0*/  BRA.U !UP0, `(.L_x_0) ;  /* 0x0000000508107547 */ /* 0x000ff0000b800000 */
[----:B------:R-:W1:Y:S01]  /*00f0*/  LDC.64 R2, c[0x0][0x380] ;  /* 0x0000e000ff027b82 */ /* 0x000e620000000a00 */
[----:B------:R-:W2:Y:S01]  /*0100*/  LDCU.64 UR4, c[0x0][0x388] ;  /* 0x00007100ff0477ac */ /* 0x000ea20008000a00 */
[----:B------:R-:W-:Y:S01]  /*0110*/  MOV R14, RZ ;  /* 0x000000ff000e7202 */ /* 0x000fe20000000f00 */
[----:B------:R-:W-:-:S04]  /*0120*/  ULOP3.LUT UR7, UR9, 0x7ffffff0, URZ, 0xc0, !UPT ;  /* 0x7ffffff009077892 */ /* 0x000fc8000f8ec0ff */
[----:B------:R-:W-:Y:S02]  /*0130*/  UIADD3 UR8, UPT, UPT, -UR7, URZ, URZ ;  /* 0x000000ff07087290 */ /* 0x000fe4000fffe1ff */
[----:B------:R-:W-:Y:S01]  /*0140*/  MOV R7, UR7 ;  /* 0x0000000700077c02 */ /* 0x000fe20008000f00 */
[----:B--2---:R-:W-:-:S04]  /*0150*/  UIADD3 UR4, UP0, UPT, UR4, 0x20, URZ ;  /* 0x0000002004047890 */ /* 0x004fc8000ff1e0ff */
[----:B------:R-:W-:Y:S01]  /*0160*/  UIADD3.X UR5, UPT, UPT, URZ, UR5, URZ, UP0, !UPT ;  /* 0x00000005ff057290 */ /* 0x000fe200087fe4ff */
[----:B-1----:R-:W-:Y:S01]  /*0170*/  IMAD.WIDE.U32 R2, R6, 0x4, R2 ;  /* 0x0000000406027825 */ /* 0x002fe200078e0002 */
[----:B------:R-:W-:Y:S02]  /*0180*/  MOV R4, UR4 ;  /* 0x0000000400047c02 */ /* 0x000fe40008000f00 */
[----:B------:R-:W-:Y:S02]  /*0190*/  IADD3 R2, P0, PT, R2, 0x20, RZ ;  /* 0x0000002002027810 */ /* 0x000fe40007f1e0ff */
[----:B------:R-:W-:Y:S02]  /*01a0*/  MOV R5, UR5 ;  /* 0x0000000500057c02 */ /* 0x000fe40008000f00 */
[----:B------:R-:W-:-:S09]  /*01b0*/  IADD3.X R3, PT, PT, RZ, R3, RZ, P0, !PT ;  /* 0x00000003ff037210 */ /* 0x000fd200007fe4ff */
.L_x_1:
[----:B0-----:R-:W2:Y:S04]  /*01c0*/  LDG.E R15, desc[UR10][R2.64+-0x20] ;  /* 0xffffe00a020f7981 */ /* 0x001ea8000c1e1900 */
[----:B------:R-:W2:Y:S04]  /*01d0*/  LDG.E R16, desc[UR10][R4.64+-0x20] ;  /* 0xffffe00a04107981 */ /* 0x000ea8000c1e1900 */
[----:B------:R-:W3:Y:S04]  /*01e0*/  LDG.E R24, desc[UR10][R2.64+-0x1c] ;  /* 0xffffe40a02187981 */ /* 0x000ee8000c1e1900 */
[----:B------:R-:W3:Y:S04]  /*01f0*/  LDG.E R25, desc[UR10][R4.64+-0x1c] ;  /* 0xffffe40a04197981 */ /* 0x000ee8000c1e1900 */
[----:B------:R-:W4:Y:S04]  /*0200*/  LDG.E R19, desc[UR10][R2.64+-0x18] ;  /* 0xffffe80a02137981 */ /* 0x000f28000c1e1900 */
[----:B------:R-:W4:Y:S04]  /*0210*/  LDG.E R18, desc[UR10][R4.64+-0x18] ;  /* 0xffffe80a04127981 */ /* 0x000f28000c1e1900 */
[----:B------:R-:W5:Y:S04]  /*0220*/  LDG.E R20, desc[UR10][R2.64+-0x14] ;  /* 0xffffec0a02147981 */ /* 0x000f68000c1e1900 */
        /* <DEDUP_REMOVED lines=9> */
[----:B------:R-:W5:Y:S01]  /*02c0*/  LDG.E R17, desc[UR10][R4.64] ;  /* 0x0000000a04117981 */ /* 0x000f62000c1e1900 */
[----:B--2---:R-:W-:-:S03]  /*02d0*/  FFMA R15, R15, R16, R14 ;  /* 0x000000100f0f7223 */ /* 0x004fc6000000000e */
[----:B------:R-:W2:Y:S04]  /*02e0*/  LDG.E R16, desc[UR10][R2.64] ;  /* 0x0000000a02107981 */ /* 0x000ea8000c1e1900 */
[----:B------:R-:W2:Y:S01]  /*02f0*/  LDG.E R14, desc[UR10][R2.64+0x4] ;  /* 0x0000040a020e7981 */ /* 0x000ea2000c1e1900 */
[----:B---3--:R-:W-:-:S03]  /*0300*/  FFMA R24, R24, R25, R15 ;  /* 0x0000001918187223 */ /* 0x008fc6000000000f */
[----:B------:R-:W3:Y:S01]  /*0310*/  LDG.E R15, desc[UR10][R4.64+0x4] ;  /* 0x0000040a040f7981 */ /* 0x000ee2000c1e1900 */
[----:B----4-:R-:W-:-:S03]  /*0320*/  FFMA R25, R19, R18, R24 ;  /* 0x0000001213197223 */ /* 0x010fc60000000018 */
[----:B------:R-:W4:Y:S04]  /*0330*/  LDG.E R18, desc[UR10][R2.64+0x8] ;  /* 0x0000080a02127981 */ /* 0x000f28000c1e1900 */
[----:B------:R-:W4:Y:S01]  /*0340*/  LDG.E R19, desc[UR10][R4.64+0x8] ;  /* 0x0000080a04137981 */ /* 0x000f22000c1e1900 */
[----:B-----5:R-:W-:-:S03]  /*0350*/  FFMA R25, R20, R21, R25 ;  /* 0x0000001514197223 */ /* 0x020fc60000000019 */
[----:B------:R-:W5:Y:S04]  /*0360*/  LDG.E R20, desc[UR10][R2.64+0xc] ;  /* 0x00000c0a02147981 */ /* 0x000f68000c1e1900 */
[----:B------:R-:W5:Y:S01]  /*0370*/  LDG.E R21, desc[UR10][R4.64+0xc] ;  /* 0x00000c0a04157981 */ /* 0x000f62000c1e1900 */
[----:B------:R-:W-:-:S03]  /*0380*/  FFMA R25, R22, R23, R25 ;  /* 0x0000001716197223 */ /* 0x000fc60000000019 */
[----:B------:R-:W5:Y:S04]  /*0390*/  LDG.E R22, desc[UR10][R2.64+0x10] ;  /* 0x0000100a02167981 */ /* 0x000f68000c1e1900 */
[----:B------:R-:W5:Y:S01]  /*03a0*/  LDG.E R23, desc[UR10][R4.64+0x10] ;  /* 0x0000100a04177981 */ /* 0x000f62000c1e1900 */
[----:B------:R-:W-:-:S03]  /*03b0*/  FFMA R26, R12, R13, R25 ;  /* 0x0000000d0c1a7223 */ /* 0x000fc60000000019 */
[----:B------:R-:W5:Y:S04]  /*03c0*/  LDG.E R24, desc[UR10][R2.64+0x14] ;  /* 0x0000140a02187981 */ /* 0x000f68000c1e1900 */
[----:B------:R-:W5:Y:S04]  /*03d0*/  LDG.E R25, desc[UR10][R4.64+0x14] ;  /* 0x0000140a04197981 */ /* 0x000f68000c1e1900 */
[----:B------:R-:W5:Y:S01]  /*03e0*/  LDG.E R13, desc[UR10][R2.64+0x18] ;  /* 0x0000180a020d7981 */ /* 0x000f62000c1e1900 */
[----:B------:R-:W-:-:S03]  /*03f0*/  FFMA R27, R11, R8, R26 ;  /* 0x000000080b1b7223 */ /* 0x000fc6000000001a */
[----:B------:R-:W5:Y:S04]  /*0400*/  LDG.E R12, desc[UR10][R4.64+0x18] ;  /* 0x0000180a040c7981 */ /* 0x000f68000c1e1900 */
[----:B------:R0:W5:Y:S04]  /*0410*/  LDG.E R8, desc[UR10][R2.64+0x1c] ;  /* 0x00001c0a02087981 */ /* 0x000168000c1e1900 */
[----:B------:R1:W5:Y:S01]  /*0420*/  LDG.E R11, desc[UR10][R4.64+0x1c] ;  /* 0x00001c0a040b7981 */ /* 0x000362000c1e1900 */
[----:B------:R-:W-:Y:S01]  /*0430*/  FFMA R9, R10, R9, R27 ;  /* 0x000000090a097223 */ /* 0x000fe2000000001b */
[----:B------:R-:W-:-:S04]  /*0440*/  UIADD3 UR8, UPT, UPT, UR8, 0x10, URZ ;  /* 0x0000001008087890 */ /* 0x000fc8000fffe0ff */
[----:B------:R-:W-:Y:S01]  /*0450*/  UISETP.NE.AND UP0, UPT, UR8, URZ, UPT ;  /* 0x000000ff0800728c */ /* 0x000fe2000bf05270 */
[----:B0-----:R-:W-:Y:S02]  /*0460*/  IADD3 R2, P0, PT, R2, 0x40, RZ ;  /* 0x0000004002027810 */ /* 0x001fe40007f1e0ff */
[----:B-1----:R-:W-:Y:S02]  /*0470*/  IADD3 R4, P1, PT, R4, 0x40, RZ ;  /* 0x0000004004047810 */ /* 0x002fe40007f3e0ff */
[----:B------:R-:W-:Y:S02]  /*0480*/  IADD3.X R3, PT, PT, RZ, R3, RZ, P0, !PT ;  /* 0x00000003ff037210 */ /* 0x000fe400007fe4ff */
[----:B------:R-:W-:Y:S01]  /*0490*/  IADD3.X R5, PT, PT, RZ, R5, RZ, P1, !PT ;  /* 0x00000005ff057210 */ /* 0x000fe20000ffe4ff */
[----:B--2---:R-:W-:-:S04]  /*04a0*/  FFMA R9, R16, R17, R9 ;  /* 0x0000001110097223 */ /* 0x004fc80000000009 */
[----:B---3--:R-:W-:-:S04]  /*04b0*/  FFMA R9, R14, R15, R9 ;  /* 0x0000000f0e097223 */ /* 0x008fc80000000009 */
[----:B----4-:R-:W-:-:S04]  /*04c0*/  FFMA R9, R18, R19, R9 ;  /* 0x0000001312097223 */ /* 0x010fc80000000009 */
[----:B-----5:R-:W-:-:S04]  /*04d0*/  FFMA R9, R20, R21, R9 ;  /* 0x0000001514097223 */ /* 0x020fc80000000009 */
[----:B------:R-:W-:-:S04]  /*04e0*/  FFMA R9, R22, R23, R9 ;  /* 0x0000001716097223 */ /* 0x000fc80000000009 */
[----:B------:R-:W-:-:S04]  /*04f0*/  FFMA R24, R24, R25, R9 ;  /* 0x0000001918187223 */ /* 0x000fc80000000009 */
[----:B------:R-:W-:-:S04]  /*0500*/  FFMA R13, R13, R12, R24 ;  /* 0x0000000c0d0d7223 */ /* 0x000fc80000000018 */
[----:B------:R-:W-:Y:S01]  /*0510*/  FFMA R14, R8, R11, R13 ;  /* 0x0000000b080e7223 */ /* 0x000fe2000000000d */
[----:B------:R-:W-:Y:S06]  /*0520*/  BRA.U UP0, `(.L_x_1) ;  /* 0xfffffffd00247547 */ /* 0x000fec000b83ffff */
.L_x_0:
[----:B------:R-:W-:-:S09]  /*0530*/  UISETP.NE.AND UP0, UPT, UR6, URZ, UPT ;  /* 0x000000ff0600728c */ /* 0x000fd2000bf05270 */
[----:B------:R-:W-:Y:S05]  /*0540*/  BRA.U !UP0, `(.L_x_2) ;  /* 0x00000005086c7547 */ /* 0x000fea000b800000 */
[----:B------:R-:W-:Y:S02]  /*0550*/  UISETP.GE.U32.AND UP0, UPT, UR6, 0x8, UPT ;  /* 0x000000080600788c */ /* 0x000fe4000bf06070 */
[----:B------:R-:W-:-:S04]  /*0560*/  ULOP3.LUT UR5, UR9, 0x7, URZ, 0xc0, !UPT ;  /* 0x0000000709057892 */ /* 0x000fc8000f8ec0ff */
[----:B------:R-:W-:-:S03]  /*0570*/  UISETP.NE.AND UP1, UPT, UR5, URZ, UPT ;  /* 0x000000ff0500728c */ /* 0x000fc6000bf25270 */
[----:B------:R-:W-:Y:S08]  /*0580*/  BRA.U !UP0, `(.L_x_3) ;  /* 0x00000001088c7547 */ /* 0x000ff0000b800000 */
[----:B------:R-:W1:Y:S01]  /*0590*/  LDC.64 R8, c[0x0][0x380] ;  /* 0x0000e000ff087b82 */ /* 0x000e620000000a00 */
[----:B------:R-:W2:Y:S01]  /*05a0*/  LDCU.64 UR6, c[0x0][0x380] ;  /* 0x00007000ff0677ac */ /* 0x000ea20008000a00 */
[CC--:B------:R-:W-:Y:S02]  /*05b0*/  IADD3 R3, PT, PT, R6.reuse, R7.reuse, RZ ;  /* 0x0000000706037210 */ /* 0x0c0fe40007ffe0ff */
[----:B------:R-:W-:-:S04]  /*05c0*/  IADD3 R10, P0, PT, R6, R7, RZ ;  /* 0x00000007060a7210 */ /* 0x000fc80007f1e0ff */
[----:B------:R-:W3:Y:S01]  /*05d0*/  LDC.64 R4, c[0x0][0x388] ;  /* 0x0000e200ff047b82 */ /* 0x000ee20000000a00 */
[----:B-1----:R-:W-:Y:S01]  /*05e0*/  IMAD.WIDE.U32 R8, R3, 0x4, R8 ;  /* 0x0000000403087825 */ /* 0x002fe200078e0008 */
[----:B------:R-:W-:Y:S02]  /*05f0*/  IADD3.X R3, PT, PT, RZ, RZ, RZ, P0, !PT ;  /* 0x000000ffff037210 */ /* 0x000fe400007fe4ff */
[C---:B--2---:R-:W-:Y:S02]  /*0600*/  LEA R2, P0, R10.reuse, UR6, 0x2 ;  /* 0x000000060a027c11 */ /* 0x044fe4000f8010ff */
[----:B0-----:R-:W2:Y:S02]  /*0610*/  LDG.E R11, desc[UR10][R8.64] ;  /* 0x0000000a080b7981 */ /* 0x001ea4000c1e1900 */
[----:B------:R-:W-:Y:S01]  /*0620*/  LEA.HI.X R3, R10, UR7, R3, 0x2, P0 ;  /* 0x000000070a037c11 */ /* 0x000fe200080f1403 */
[----:B---3--:R-:W-:-:S04]  /*0630*/  IMAD.WIDE.U32 R4, R7, 0x4, R4 ;  /* 0x0000000407047825 */ /* 0x008fc800078e0004 */
[----:B------:R-:W3:Y:S04]  /*0640*/  LDG.E R13, desc[UR10][R2.64+0x4] ;  /* 0x0000040a020d7981 */ /* 0x000ee8000c1e1900 */
[----:B------:R-:W2:Y:S04]  /*0650*/  LDG.E R10, desc[UR10][R4.64] ;  /* 0x0000000a040a7981 */ /* 0x000ea8000c1e1900 */
        /* <DEDUP_REMOVED lines=13> */
[----:B------:R-:W-:Y:S01]  /*0730*/  IADD3 R7, PT, PT, R7, 0x8, RZ ;  /* 0x0000000807077810 */ /* 0x000fe20007ffe0ff */
[----:B--2---:R-:W-:-:S04]  /*0740*/  FFMA R10, R11, R10, R14 ;  /* 0x0000000a0b0a7223 */ /* 0x004fc8000000000e */
[----:B---3--:R-:W-:-:S04]  /*0750*/  FFMA R10, R13, R12, R10 ;  /* 0x0000000c0d0a7223 */ /* 0x008fc8000000000a */
[----:B----4-:R-:W-:-:S04]  /*0760*/  FFMA R10, R15, R16, R10 ;  /* 0x000000100f0a7223 */ /* 0x010fc8000000000a */
[----:B-----5:R-:W-:-:S04]  /*0770*/  FFMA R10, R17, R18, R10 ;  /* 0x00000012110a7223 */ /* 0x020fc8000000000a */
[----:B------:R-:W-:-:S04]  /*0780*/  FFMA R10, R19, R20, R10 ;  /* 0x00000014130a7223 */ /* 0x000fc8000000000a */
[----:B------:R-:W-:-:S04]  /*0790*/  FFMA R21, R21, R22, R10 ;  /* 0x0000001615157223 */ /* 0x000fc8000000000a */
[----:B------:R-:W-:-:S04]  /*07a0*/  FFMA R8, R8, R9, R21 ;  /* 0x0000000908087223 */ /* 0x000fc80000000015 */
[----:B------:R-:W-:-:S07]  /*07b0*/  FFMA R14, R23, R24, R8 ;  /* 0x00000018170e7223 */ /* 0x000fce0000000008 */
.L_x_3:
        /* <DEDUP_REMOVED lines=12> */
[----:B--2---:R-:W-:-:S03]  /*0880*/  LEA R2, P0, R10, UR6, 0x2 ;  /* 0x000000060a027c11 */ /* 0x004fc6000f8010ff */
[----:B0-----:R-:W2:Y:S01]  /*0890*/  LDG.E R9, desc[UR10][R8.64] ;  /* 0x0000000a08097981 */ /* 0x001ea2000c1e1900 */
        /* <DEDUP_REMOVED lines=8> */
[----:B------:R-:W5:Y:S01]  /*0920*/  LDG.E R16, desc[UR10][R4.64+0xc] ;  /* 0x00000c0a04107981 */ /* 0x000f62000c1e1900 */
[----:B------:R-:W-:Y:S01]  /*0930*/  IADD3 R7, PT, PT, R7, 0x4, RZ ;  /* 0x0000000407077810 */ /* 0x000fe20007ffe0ff */
[----:B--2---:R-:W-:-:S04]  /*0940*/  FFMA R10, R9, R10, R14 ;  /* 0x0000000a090a7223 */ /* 0x004fc8000000000e */
[----:B---3--:R-:W-:-:S04]  /*0950*/  FFMA R10, R11, R12, R10 ;  /* 0x0000000c0b0a7223 */ /* 0x008fc8000000000a */
[----:B----4-:R-:W-:-:S04]  /*0960*/  FFMA R10, R13, R15, R10 ;  /* 0x0000000f0d0a7223 */ /* 0x010fc8000000000a */
[----:B-----5:R-:W-:-:S07]  /*0970*/  FFMA R14, R17, R16, R10 ;  /* 0x00000010110e7223 */ /* 0x020fce000000000a */
.L_x_4:
[----:B------:R-:W-:Y:S05]  /*0980*/  BRA.U !UP1, `(.L_x_2) ;  /* 0x00000001095c7547 */ /* 0x000fea000b800000 */
[----:B------:R-:W1:Y:S01]  /*0990*/  LDC.64 R2, c[0x0][0x388] ;  /* 0x0000e200ff027b82 */ /* 0x000e620000000a00 */
[----:B------:R-:W-:Y:S01]  /*09a0*/  IADD3 R9, PT, PT, R6, R7, RZ ;  /* 0x0000000706097210 */ /* 0x000fe20007ffe0ff */
[----:B------:R-:W-:-:S06]  /*09b0*/  UIADD3 UR4, UPT, UPT, -UR4, URZ, URZ ;  /* 0x000000ff04047290 */ /* 0x000fcc000fffe1ff */
[----:B------:R-:W2:Y:S01]  /*09c0*/  LDC.64 R4, c[0x0][0x380] ;  /* 0x0000e000ff047b82 */ /* 0x000ea20000000a00 */
[----:B-1----:R-:W-:-:S03]  /*09d0*/  IMAD.WIDE.U32 R2, R7, 0x4, R2 ;  /* 0x0000000407027825 */ /* 0x002fc600078e0002 */
[----:B------:R-:W-:Y:S01]  /*09e0*/  MOV R6, R2 ;  /* 0x0000000200067202 */ /* 0x000fe20000000f00 */
[----:B--2---:R-:W-:Y:S01]  /*09f0*/  IMAD.WIDE.U32 R4, R9, 0x4, R4 ;  /* 0x0000000409047825 */ /* 0x004fe200078e0004 */
[----:B------:R-:W-:Y:S02]  /*0a00*/  MOV R9, R3 ;  /* 0x0000000300097202 */ /* 0x000fe40000000f00 */
[----:B------:R-:W-:Y:S02]  /*0a10*/  MOV R2, R4 ;  /* 0x0000000400027202 */ /* 0x000fe40000000f00 */
[----:B------:R-:W-:-:S07]  /*0a20*/  MOV R7, R5 ;  /* 0x0000000500077202 */ /* 0x000fce0000000f00 */
.L_x_5:
[----:B------:R-:W-:Y:S02]  /*0a30*/  MOV R3, R7 ;  /* 0x0000000700037202 */ /* 0x000fe40000000f00 */
[----:B------:R-:W-:Y:S02]  /*0a40*/  MOV R4, R6 ;  /* 0x0000000600047202 */ /* 0x000fe40000000f00 */
[----:B------:R-:W-:Y:S02]  /*0a50*/  MOV R5, R9 ;  /* 0x0000000900057202 */ /* 0x000fe40000000f00 */
[----:B0-----:R0:W2:Y:S04]  /*0a60*/  LDG.E R3, desc[UR10][R2.64] ;  /* 0x0000000a02037981 */ /* 0x0010a8000c1e1900 */
[----:B------:R-:W2:Y:S01]  /*0a70*/  LDG.E R4, desc[UR10][R4.64] ;  /* 0x0000000a04047981 */ /* 0x000ea2000c1e1900 */
[----:B------:R-:W-:Y:S01]  /*0a80*/  UIADD3 UR4, UPT, UPT, UR4, 0x1, URZ ;  /* 0x0000000104047890 */ /* 0x000fe2000fffe0ff */
[----:B------:R-:W-:-:S03]  /*0a90*/  IADD3 R6, P0, PT, R6, 0x4, RZ ;  /* 0x0000000406067810 */ /* 0x000fc60007f1e0ff */
[----:B------:R-:W-:Y:S01]  /*0aa0*/  UISETP.NE.AND UP0, UPT, UR4, URZ, UPT ;  /* 0x000000ff0400728c */ /* 0x000fe2000bf05270 */
[----:B0-----:R-:W-:Y:S02]  /*0ab0*/  IADD3 R2, P1, PT, R2, 0x4, RZ ;  /* 0x0000000402027810 */ /* 0x001fe40007f3e0ff */
[----:B------:R-:W-:Y:S02]  /*0ac0*/  IADD3.X R9, PT, PT, RZ, R9, RZ, P0, !PT ;  /* 0x00000009ff097210 */ /* 0x000fe400007fe4ff */
[----:B------:R-:W-:Y:S01]  /*0ad0*/  IADD3.X R7, PT, PT, RZ, R7, RZ, P1, !PT ;  /* 0x00000007ff077210 */ /* 0x000fe20000ffe4ff */
[----:B--2---:R-:W-:-:S03]  /*0ae0*/  FFMA R14, R3, R4, R14 ;  /* 0x00000004030e7223 */ /* 0x004fc6000000000e */
[----:B------:R-:W-:Y:S05]  /*0af0*/  BRA.U UP0, `(.L_x_5) ;  /* 0xfffffffd00cc7547 */ /* 0x000fea000b83ffff */
.L_x_2:
[----:B------:R-:W1:Y:S02]  /*0b00*/  LDC.64 R2, c[0x0][0x390] ;  /* 0x0000e400ff027b82 */ /* 0x000e640000000a00 */
[----:B-1----:R-:W-:-:S05]  /*0b10*/  IMAD.WIDE.U32 R2, R0, 0x4, R2 ;  /* 0x0000000400027825 */ /* 0x002fca00078e0002 */
[----:B0-----:R-:W-:Y:S01]  /*0b20*/  STG.E desc[UR10][R2.64], R14 ;  /* 0x0000000e02007986 */ /* 0x001fe2000c10190a */
[----:B------:R-:W-:Y:S05]  /*0b30*/  EXIT ;  /* 0x000000000000794d */ /* 0x000fea0003800000 */
.L_x_6:
[----:B------:R-:W-:-:S00]  /*0b40*/  BRA `(.L_x_6) ;  /* 0xfffffffc00fc7947 */ /* 0x000fc0000383ffff */
[----:B------:R-:W-:-:S00]  /*0b50*/  NOP ;  /* 0x0000000000007918 */ /* 0x000fc00000000000 */
        /* <DEDUP_REMOVED lines=10> */
.L_x_7:


//--------------------- .nv.shared.reserved.0     --------------------------
	.section	.nv.shared.reserved.0,"aw",@nobits
	.weak		__nv_reservedSMEM_offset_0_alias
	.size		__nv_reservedSMEM_offset_0_alias, 0, 64
	.other		__nv_reservedSMEM_offset_0_alias,@"STO_CUDA_RESERVED_SHARED STV_DEFAULT"
__nv_reservedSMEM_offset_0_alias:
	.zero		0
	.zero		64


//--------------------- .nv.constant0._Z29matXVecMulSingleElementKernelPfS_S_i --------------------------
	.section	.nv.constant0._Z29matXVecMulSingleElementKernelPfS_S_i,"a",@progbits
	.sectionflags	@""
	.align	4
.nv.constant0._Z29matXVecMulSingleElementKernelPfS_S_i:
	.zero		924


//--------------------- SYMBOLS --------------------------

	.type		.nv.reservedSmem.offset0,@object
	.size		.nv.reservedSmem.offset0,0x4
